//
// Generated by NVIDIA NVVM Compiler
//
// Compiler Build ID: CL-36424714
// Cuda compilation tools, release 13.0, V13.0.88
// Based on NVVM 20.0.0
//

.version 9.0
.target sm_100
.address_size 64

	// .globl	_Z20matrixMultiplyKernelPKfS0_Pfiii
// _ZZ29matrixMultiplySharedMemKernelPKfS0_PfiiiE5tileA has been demoted
// _ZZ29matrixMultiplySharedMemKernelPKfS0_PfiiiE5tileB has been demoted

.visible .entry _Z20matrixMultiplyKernelPKfS0_Pfiii(
	.param .u64 .ptr .align 1 _Z20matrixMultiplyKernelPKfS0_Pfiii_param_0,
	.param .u64 .ptr .align 1 _Z20matrixMultiplyKernelPKfS0_Pfiii_param_1,
	.param .u64 .ptr .align 1 _Z20matrixMultiplyKernelPKfS0_Pfiii_param_2,
	.param .u32 _Z20matrixMultiplyKernelPKfS0_Pfiii_param_3,
	.param .u32 _Z20matrixMultiplyKernelPKfS0_Pfiii_param_4,
	.param .u32 _Z20matrixMultiplyKernelPKfS0_Pfiii_param_5
)
{
	.reg .pred 	%p<13>;
	.reg .b32 	%r<41>;
	.reg .b32 	%f<68>;
	.reg .b64 	%rd<53>;

	ld.param.u64 	%rd7, [_Z20matrixMultiplyKernelPKfS0_Pfiii_param_0];
	ld.param.u64 	%rd8, [_Z20matrixMultiplyKernelPKfS0_Pfiii_param_1];
	ld.param.u64 	%rd6, [_Z20matrixMultiplyKernelPKfS0_Pfiii_param_2];
	ld.param.u32 	%r18, [_Z20matrixMultiplyKernelPKfS0_Pfiii_param_3];
	ld.param.u32 	%r19, [_Z20matrixMultiplyKernelPKfS0_Pfiii_param_4];
	ld.param.u32 	%r20, [_Z20matrixMultiplyKernelPKfS0_Pfiii_param_5];
	cvta.to.global.u64 	%rd1, %rd8;
	cvta.to.global.u64 	%rd2, %rd7;
	mov.u32 	%r21, %ctaid.y;
	mov.u32 	%r22, %ntid.y;
	mov.u32 	%r23, %tid.y;
	mad.lo.s32 	%r1, %r21, %r22, %r23;
	mov.u32 	%r24, %ctaid.x;
	mov.u32 	%r25, %ntid.x;
	mov.u32 	%r26, %tid.x;
	mad.lo.s32 	%r2, %r24, %r25, %r26;
	setp.ge.s32 	%p1, %r1, %r20;
	setp.ge.s32 	%p2, %r2, %r19;
	or.pred  	%p3, %p2, %p1;
	@%p3 bra 	$L__BB0_14;
	setp.lt.s32 	%p4, %r18, 1;
	mov.f32 	%f67, 0f00000000;
	@%p4 bra 	$L__BB0_13;
	mul.lo.s32 	%r3, %r18, %r1;
	and.b32  	%r4, %r18, 7;
	setp.lt.u32 	%p5, %r18, 8;
	mov.f32 	%f67, 0f00000000;
	mov.b32 	%r39, 0;
	@%p5 bra 	$L__BB0_5;
	and.b32  	%r39, %r18, 2147483640;
	neg.s32 	%r37, %r39;
	shl.b32 	%r7, %r19, 3;
	mul.wide.u32 	%rd9, %r3, 4;
	add.s64 	%rd10, %rd9, %rd2;
	add.s64 	%rd52, %rd10, 16;
	mov.f32 	%f67, 0f00000000;
	mul.wide.s32 	%rd13, %r19, 4;
	mov.u32 	%r36, %r2;
$L__BB0_4:
	.pragma "nounroll";
	ld.global.f32 	%f17, [%rd52+-16];
	mul.wide.s32 	%rd11, %r36, 4;
	add.s64 	%rd12, %rd1, %rd11;
	ld.global.f32 	%f18, [%rd12];
	fma.rn.f32 	%f19, %f17, %f18, %f67;
	ld.global.f32 	%f20, [%rd52+-12];
	add.s64 	%rd14, %rd12, %rd13;
	ld.global.f32 	%f21, [%rd14];
	fma.rn.f32 	%f22, %f20, %f21, %f19;
	ld.global.f32 	%f23, [%rd52+-8];
	add.s64 	%rd15, %rd14, %rd13;
	ld.global.f32 	%f24, [%rd15];
	fma.rn.f32 	%f25, %f23, %f24, %f22;
	ld.global.f32 	%f26, [%rd52+-4];
	add.s64 	%rd16, %rd15, %rd13;
	ld.global.f32 	%f27, [%rd16];
	fma.rn.f32 	%f28, %f26, %f27, %f25;
	ld.global.f32 	%f29, [%rd52];
	add.s64 	%rd17, %rd16, %rd13;
	ld.global.f32 	%f30, [%rd17];
	fma.rn.f32 	%f31, %f29, %f30, %f28;
	ld.global.f32 	%f32, [%rd52+4];
	add.s64 	%rd18, %rd17, %rd13;
	ld.global.f32 	%f33, [%rd18];
	fma.rn.f32 	%f34, %f32, %f33, %f31;
	ld.global.f32 	%f35, [%rd52+8];
	add.s64 	%rd19, %rd18, %rd13;
	ld.global.f32 	%f36, [%rd19];
	fma.rn.f32 	%f37, %f35, %f36, %f34;
	ld.global.f32 	%f38, [%rd52+12];
	add.s64 	%rd20, %rd19, %rd13;
	ld.global.f32 	%f39, [%rd20];
	fma.rn.f32 	%f67, %f38, %f39, %f37;
	add.s32 	%r37, %r37, 8;
	add.s32 	%r36, %r36, %r7;
	add.s64 	%rd52, %rd52, 32;
	setp.ne.s32 	%p6, %r37, 0;
	@%p6 bra 	$L__BB0_4;
$L__BB0_5:
	setp.eq.s32 	%p7, %r4, 0;
	@%p7 bra 	$L__BB0_13;
	and.b32  	%r13, %r18, 3;
	setp.lt.u32 	%p8, %r4, 4;
	@%p8 bra 	$L__BB0_8;
	add.s32 	%r28, %r39, %r3;
	mul.wide.u32 	%rd21, %r28, 4;
	add.s64 	%rd22, %rd2, %rd21;
	ld.global.f32 	%f41, [%rd22];
	mad.lo.s32 	%r29, %r39, %r19, %r2;
	mul.wide.s32 	%rd23, %r29, 4;
	add.s64 	%rd24, %rd1, %rd23;
	ld.global.f32 	%f42, [%rd24];
	fma.rn.f32 	%f43, %f41, %f42, %f67;
	cvt.u64.u32 	%rd25, %r3;
	cvt.u64.u32 	%rd26, %r39;
	add.s64 	%rd27, %rd26, %rd25;
	shl.b64 	%rd28, %rd27, 2;
	add.s64 	%rd29, %rd2, %rd28;
	ld.global.f32 	%f44, [%rd29+4];
	mul.wide.s32 	%rd30, %r19, 4;
	add.s64 	%rd31, %rd24, %rd30;
	ld.global.f32 	%f45, [%rd31];
	fma.rn.f32 	%f46, %f44, %f45, %f43;
	ld.global.f32 	%f47, [%rd29+8];
	add.s64 	%rd32, %rd31, %rd30;
	ld.global.f32 	%f48, [%rd32];
	fma.rn.f32 	%f49, %f47, %f48, %f46;
	ld.global.f32 	%f50, [%rd29+12];
	add.s64 	%rd33, %rd32, %rd30;
	ld.global.f32 	%f51, [%rd33];
	fma.rn.f32 	%f67, %f50, %f51, %f49;
	add.s32 	%r39, %r39, 4;
$L__BB0_8:
	setp.eq.s32 	%p9, %r13, 0;
	@%p9 bra 	$L__BB0_13;
	setp.eq.s32 	%p10, %r13, 1;
	@%p10 bra 	$L__BB0_11;
	add.s32 	%r30, %r39, %r3;
	mul.wide.u32 	%rd34, %r30, 4;
	add.s64 	%rd35, %rd2, %rd34;
	ld.global.f32 	%f53, [%rd35];
	mad.lo.s32 	%r31, %r39, %r19, %r2;
	mul.wide.s32 	%rd36, %r31, 4;
	add.s64 	%rd37, %rd1, %rd36;
	ld.global.f32 	%f54, [%rd37];
	fma.rn.f32 	%f55, %f53, %f54, %f67;
	cvt.u64.u32 	%rd38, %r3;
	cvt.u64.u32 	%rd39, %r39;
	add.s64 	%rd40, %rd39, %rd38;
	shl.b64 	%rd41, %rd40, 2;
	add.s64 	%rd42, %rd2, %rd41;
	ld.global.f32 	%f56, [%rd42+4];
	mul.wide.s32 	%rd43, %r19, 4;
	add.s64 	%rd44, %rd37, %rd43;
	ld.global.f32 	%f57, [%rd44];
	fma.rn.f32 	%f67, %f56, %f57, %f55;
	add.s32 	%r39, %r39, 2;
$L__BB0_11:
	and.b32  	%r32, %r18, 1;
	setp.eq.b32 	%p11, %r32, 1;
	not.pred 	%p12, %p11;
	@%p12 bra 	$L__BB0_13;
	add.s32 	%r33, %r39, %r3;
	mul.wide.u32 	%rd45, %r33, 4;
	add.s64 	%rd46, %rd2, %rd45;
	ld.global.f32 	%f58, [%rd46];
	mad.lo.s32 	%r34, %r39, %r19, %r2;
	mul.wide.s32 	%rd47, %r34, 4;
	add.s64 	%rd48, %rd1, %rd47;
	ld.global.f32 	%f59, [%rd48];
	fma.rn.f32 	%f67, %f58, %f59, %f67;
$L__BB0_13:
	mad.lo.s32 	%r35, %r19, %r1, %r2;
	cvta.to.global.u64 	%rd49, %rd6;
	mul.wide.s32 	%rd50, %r35, 4;
	add.s64 	%rd51, %rd49, %rd50;
	st.global.f32 	[%rd51], %f67;
$L__BB0_14:
	ret;

}
	// .globl	_Z29matrixMultiplySharedMemKernelPKfS0_Pfiii
.visible .entry _Z29matrixMultiplySharedMemKernelPKfS0_Pfiii(
	.param .u64 .ptr .align 1 _Z29matrixMultiplySharedMemKernelPKfS0_Pfiii_param_0,
	.param .u64 .ptr .align 1 _Z29matrixMultiplySharedMemKernelPKfS0_Pfiii_param_1,
	.param .u64 .ptr .align 1 _Z29matrixMultiplySharedMemKernelPKfS0_Pfiii_param_2,
	.param .u32 _Z29matrixMultiplySharedMemKernelPKfS0_Pfiii_param_3,
	.param .u32 _Z29matrixMultiplySharedMemKernelPKfS0_Pfiii_param_4,
	.param .u32 _Z29matrixMultiplySharedMemKernelPKfS0_Pfiii_param_5
)
{
	.reg .pred 	%p<12>;
	.reg .b32 	%r<40>;
	.reg .b32 	%f<111>;
	.reg .b64 	%rd<13>;
	// demoted variable
	.shared .align 4 .b8 _ZZ29matrixMultiplySharedMemKernelPKfS0_PfiiiE5tileA[4096];
	// demoted variable
	.shared .align 4 .b8 _ZZ29matrixMultiplySharedMemKernelPKfS0_PfiiiE5tileB[4096];
	ld.param.u64 	%rd3, [_Z29matrixMultiplySharedMemKernelPKfS0_Pfiii_param_0];
	ld.param.u64 	%rd4, [_Z29matrixMultiplySharedMemKernelPKfS0_Pfiii_param_1];
	ld.param.u64 	%rd5, [_Z29matrixMultiplySharedMemKernelPKfS0_Pfiii_param_2];
	ld.param.u32 	%r22, [_Z29matrixMultiplySharedMemKernelPKfS0_Pfiii_param_3];
	ld.param.u32 	%r23, [_Z29matrixMultiplySharedMemKernelPKfS0_Pfiii_param_4];
	ld.param.u32 	%r24, [_Z29matrixMultiplySharedMemKernelPKfS0_Pfiii_param_5];
	mov.u32 	%r25, %ctaid.y;
	mov.u32 	%r26, %ntid.y;
	mov.u32 	%r37, %tid.y;
	mad.lo.s32 	%r2, %r25, %r26, %r37;
	mov.u32 	%r27, %ctaid.x;
	mov.u32 	%r28, %ntid.x;
	mov.u32 	%r35, %tid.x;
	mad.lo.s32 	%r4, %r27, %r28, %r35;
	setp.lt.s32 	%p1, %r22, 1;
	mov.f32 	%f110, 0f00000000;
	@%p1 bra 	$L__BB1_7;
	shl.b32 	%r30, %r37, 7;
	mov.u32 	%r31, _ZZ29matrixMultiplySharedMemKernelPKfS0_PfiiiE5tileA;
	add.s32 	%r5, %r31, %r30;
	shl.b32 	%r32, %r35, 2;
	add.s32 	%r6, %r5, %r32;
	mov.u32 	%r33, _ZZ29matrixMultiplySharedMemKernelPKfS0_PfiiiE5tileB;
	add.s32 	%r8, %r33, %r32;
	add.s32 	%r7, %r8, %r30;
	mad.lo.s32 	%r38, %r37, %r23, %r4;
	shl.b32 	%r10, %r23, 5;
	mad.lo.s32 	%r36, %r22, %r2, %r35;
	cvta.to.global.u64 	%rd1, %rd3;
	cvta.to.global.u64 	%rd2, %rd4;
	mov.f32 	%f110, 0f00000000;
	mov.b32 	%r39, 0;
$L__BB1_2:
	setp.ge.s32 	%p2, %r2, %r24;
	setp.ge.u32 	%p3, %r35, %r22;
	mov.f32 	%f108, 0f00000000;
	or.pred  	%p4, %p2, %p3;
	@%p4 bra 	$L__BB1_4;
	mul.wide.u32 	%rd6, %r36, 4;
	add.s64 	%rd7, %rd1, %rd6;
	ld.global.f32 	%f108, [%rd7];
$L__BB1_4:
	setp.ge.s32 	%p5, %r4, %r23;
	st.shared.f32 	[%r6], %f108;
	setp.ge.u32 	%p6, %r37, %r22;
	mov.f32 	%f109, 0f00000000;
	or.pred  	%p7, %p5, %p6;
	@%p7 bra 	$L__BB1_6;
	mul.wide.u32 	%rd8, %r38, 4;
	add.s64 	%rd9, %rd2, %rd8;
	ld.global.f32 	%f109, [%rd9];
$L__BB1_6:
	st.shared.f32 	[%r7], %f109;
	bar.sync 	0;
	ld.shared.f32 	%f12, [%r5];
	ld.shared.f32 	%f13, [%r8];
	fma.rn.f32 	%f14, %f12, %f13, %f110;
	ld.shared.f32 	%f15, [%r5+4];
	ld.shared.f32 	%f16, [%r8+128];
	fma.rn.f32 	%f17, %f15, %f16, %f14;
	ld.shared.f32 	%f18, [%r5+8];
	ld.shared.f32 	%f19, [%r8+256];
	fma.rn.f32 	%f20, %f18, %f19, %f17;
	ld.shared.f32 	%f21, [%r5+12];
	ld.shared.f32 	%f22, [%r8+384];
	fma.rn.f32 	%f23, %f21, %f22, %f20;
	ld.shared.f32 	%f24, [%r5+16];
	ld.shared.f32 	%f25, [%r8+512];
	fma.rn.f32 	%f26, %f24, %f25, %f23;
	ld.shared.f32 	%f27, [%r5+20];
	ld.shared.f32 	%f28, [%r8+640];
	fma.rn.f32 	%f29, %f27, %f28, %f26;
	ld.shared.f32 	%f30, [%r5+24];
	ld.shared.f32 	%f31, [%r8+768];
	fma.rn.f32 	%f32, %f30, %f31, %f29;
	ld.shared.f32 	%f33, [%r5+28];
	ld.shared.f32 	%f34, [%r8+896];
	fma.rn.f32 	%f35, %f33, %f34, %f32;
	ld.shared.f32 	%f36, [%r5+32];
	ld.shared.f32 	%f37, [%r8+1024];
	fma.rn.f32 	%f38, %f36, %f37, %f35;
	ld.shared.f32 	%f39, [%r5+36];
	ld.shared.f32 	%f40, [%r8+1152];
	fma.rn.f32 	%f41, %f39, %f40, %f38;
	ld.shared.f32 	%f42, [%r5+40];
	ld.shared.f32 	%f43, [%r8+1280];
	fma.rn.f32 	%f44, %f42, %f43, %f41;
	ld.shared.f32 	%f45, [%r5+44];
	ld.shared.f32 	%f46, [%r8+1408];
	fma.rn.f32 	%f47, %f45, %f46, %f44;
	ld.shared.f32 	%f48, [%r5+48];
	ld.shared.f32 	%f49, [%r8+1536];
	fma.rn.f32 	%f50, %f48, %f49, %f47;
	ld.shared.f32 	%f51, [%r5+52];
	ld.shared.f32 	%f52, [%r8+1664];
	fma.rn.f32 	%f53, %f51, %f52, %f50;
	ld.shared.f32 	%f54, [%r5+56];
	ld.shared.f32 	%f55, [%r8+1792];
	fma.rn.f32 	%f56, %f54, %f55, %f53;
	ld.shared.f32 	%f57, [%r5+60];
	ld.shared.f32 	%f58, [%r8+1920];
	fma.rn.f32 	%f59, %f57, %f58, %f56;
	ld.shared.f32 	%f60, [%r5+64];
	ld.shared.f32 	%f61, [%r8+2048];
	fma.rn.f32 	%f62, %f60, %f61, %f59;
	ld.shared.f32 	%f63, [%r5+68];
	ld.shared.f32 	%f64, [%r8+2176];
	fma.rn.f32 	%f65, %f63, %f64, %f62;
	ld.shared.f32 	%f66, [%r5+72];
	ld.shared.f32 	%f67, [%r8+2304];
	fma.rn.f32 	%f68, %f66, %f67, %f65;
	ld.shared.f32 	%f69, [%r5+76];
	ld.shared.f32 	%f70, [%r8+2432];
	fma.rn.f32 	%f71, %f69, %f70, %f68;
	ld.shared.f32 	%f72, [%r5+80];
	ld.shared.f32 	%f73, [%r8+2560];
	fma.rn.f32 	%f74, %f72, %f73, %f71;
	ld.shared.f32 	%f75, [%r5+84];
	ld.shared.f32 	%f76, [%r8+2688];
	fma.rn.f32 	%f77, %f75, %f76, %f74;
	ld.shared.f32 	%f78, [%r5+88];
	ld.shared.f32 	%f79, [%r8+2816];
	fma.rn.f32 	%f80, %f78, %f79, %f77;
	ld.shared.f32 	%f81, [%r5+92];
	ld.shared.f32 	%f82, [%r8+2944];
	fma.rn.f32 	%f83, %f81, %f82, %f80;
	ld.shared.f32 	%f84, [%r5+96];
	ld.shared.f32 	%f85, [%r8+3072];
	fma.rn.f32 	%f86, %f84, %f85, %f83;
	ld.shared.f32 	%f87, [%r5+100];
	ld.shared.f32 	%f88, [%r8+3200];
	fma.rn.f32 	%f89, %f87, %f88, %f86;
	ld.shared.f32 	%f90, [%r5+104];
	ld.shared.f32 	%f91, [%r8+3328];
	fma.rn.f32 	%f92, %f90, %f91, %f89;
	ld.shared.f32 	%f93, [%r5+108];
	ld.shared.f32 	%f94, [%r8+3456];
	fma.rn.f32 	%f95, %f93, %f94, %f92;
	ld.shared.f32 	%f96, [%r5+112];
	ld.shared.f32 	%f97, [%r8+3584];
	fma.rn.f32 	%f98, %f96, %f97, %f95;
	ld.shared.f32 	%f99, [%r5+116];
	ld.shared.f32 	%f100, [%r8+3712];
	fma.rn.f32 	%f101, %f99, %f100, %f98;
	ld.shared.f32 	%f102, [%r5+120];
	ld.shared.f32 	%f103, [%r8+3840];
	fma.rn.f32 	%f104, %f102, %f103, %f101;
	ld.shared.f32 	%f105, [%r5+124];
	ld.shared.f32 	%f106, [%r8+3968];
	fma.rn.f32 	%f110, %f105, %f106, %f104;
	bar.sync 	0;
	add.s32 	%r39, %r39, 32;
	add.s32 	%r38, %r38, %r10;
	add.s32 	%r37, %r37, 32;
	add.s32 	%r36, %r36, 32;
	add.s32 	%r35, %r35, 32;
	setp.lt.s32 	%p8, %r39, %r22;
	@%p8 bra 	$L__BB1_2;
$L__BB1_7:
	setp.ge.s32 	%p9, %r2, %r24;
	setp.ge.s32 	%p10, %r4, %r23;
	or.pred  	%p11, %p10, %p9;
	@%p11 bra 	$L__BB1_9;
	mad.lo.s32 	%r34, %r23, %r2, %r4;
	cvta.to.global.u64 	%rd10, %rd5;
	mul.wide.s32 	%rd11, %r34, 4;
	add.s64 	%rd12, %rd10, %rd11;
	st.global.f32 	[%rd12], %f110;
$L__BB1_9:
	ret;

}


// ===== COMPILED SASS (sm_100) =====

	.target	sm_100

	.elftype	@"ET_EXEC"


//--------------------- .note.nv.tkinfo           --------------------------
	.section	.note.nv.tkinfo,"",@"SHT_NOTE"
	.sectionflags	@"SHF_NOTE_NV_TKINFO"
	.tkinfo
        /*0018*/ 	.word	0x00000002
        /*0030*/ 	.string	""
        /*0030*/ 	.string	"ptxas"
        /*0030*/ 	.string	"Cuda compilation tools, release 13.0, V13.0.88"
        /*0030*/ 	.string	"Build cuda_13.0.r13.0/compiler.36424714_0"
        /*0030*/ 	.string	"-arch sm_100 -m 64 "



//--------------------- .note.nv.cuinfo           --------------------------
	.section	.note.nv.cuinfo,"",@"SHT_NOTE"
	.sectionflags	@"SHF_NOTE_NV_CUINFO"
        /*0018*/ 	.short	0x0002
        /*001a*/ 	.short	0x0064
        /*001c*/ 	.short	0x0082
	.zero		2


//--------------------- .nv.info                  --------------------------
	.section	.nv.info,"",@"SHT_CUDA_INFO"
	.align	4


	//----- nvinfo : EIATTR_REGCOUNT
	.align		4
        /*0000*/ 	.byte	0x04, 0x2f
        /*0002*/ 	.short	(.L_1 - .L_0)
	.align		4
.L_0:
        /*0004*/ 	.word	index@(_Z20matrixMultiplyKernelPKfS0_Pfiii)
        /*0008*/ 	.word	0x00000020


	//----- nvinfo : EIATTR_FRAME_SIZE
	.align		4
.L_1:
        /*000c*/ 	.byte	0x04, 0x11
        /*000e*/ 	.short	(.L_3 - .L_2)
	.align		4
.L_2:
        /*0010*/ 	.word	index@(_Z20matrixMultiplyKernelPKfS0_Pfiii)
        /*0014*/ 	.word	0x00000000


	//----- nvinfo : EIATTR_REGCOUNT
	.align		4
.L_3:
        /*0018*/ 	.byte	0x04, 0x2f
        /*001a*/ 	.short	(.L_5 - .L_4)
	.align		4
.L_4:
        /*001c*/ 	.word	index@(_Z29matrixMultiplySharedMemKernelPKfS0_Pfiii)
        /*0020*/ 	.word	0x00000020


	//----- nvinfo : EIATTR_FRAME_SIZE
	.align		4
.L_5:
        /*0024*/ 	.byte	0x04, 0x11
        /*0026*/ 	.short	(.L_7 - .L_6)
	.align		4
.L_6:
        /*0028*/ 	.word	index@(_Z29matrixMultiplySharedMemKernelPKfS0_Pfiii)
        /*002c*/ 	.word	0x00000000


	//----- nvinfo : EIATTR_MIN_STACK_SIZE
	.align		4
.L_7:
        /*0030*/ 	.byte	0x04, 0x12
        /*0032*/ 	.short	(.L_9 - .L_8)
	.align		4
.L_8:
        /*0034*/ 	.word	index@(_Z29matrixMultiplySharedMemKernelPKfS0_Pfiii)
        /*0038*/ 	.word	0x00000000


	//----- nvinfo : EIATTR_MIN_STACK_SIZE
	.align		4
.L_9:
        /*003c*/ 	.byte	0x04, 0x12
        /*003e*/ 	.short	(.L_11 - .L_10)
	.align		4
.L_10:
        /*0040*/ 	.word	index@(_Z20matrixMultiplyKernelPKfS0_Pfiii)
        /*0044*/ 	.word	0x00000000
.L_11:


//--------------------- .nv.compat                --------------------------
	.section	.nv.compat,"",@"SHT_CUDA_COMPAT_INFO"
	.align	4
        /*0000*/ 	.byte	0x02, 0x09, 0x00, 0x00, 0x02, 0x02, 0x01, 0x00, 0x02, 0x05, 0x05, 0x00, 0x03, 0x07, 0x01, 0x01
        /*0010*/ 	.byte	0x02, 0x03, 0x00, 0x00, 0x02, 0x06, 0x01, 0x00, 0x04, 0x0b, 0x08, 0x00, 0x09, 0x00, 0x00, 0x00
        /*0020*/ 	.byte	0x00, 0x00, 0x00, 0x00


//--------------------- .nv.info._Z29matrixMultiplySharedMemKernelPKfS0_Pfiii --------------------------
	.section	.nv.info._Z29matrixMultiplySharedMemKernelPKfS0_Pfiii,"",@"SHT_CUDA_INFO"
	.sectionflags	@""
	.align	4


	//----- nvinfo : EIATTR_CUDA_API_VERSION
	.align		4
        /*0000*/ 	.byte	0x04, 0x37
        /*0002*/ 	.short	(.L_13 - .L_12)
.L_12:
        /*0004*/ 	.word	0x00000082


	//----- nvinfo : EIATTR_KPARAM_INFO
	.align		4
.L_13:
        /*0008*/ 	.byte	0x04, 0x17
        /*000a*/ 	.short	(.L_15 - .L_14)
.L_14:
        /*000c*/ 	.word	0x00000000
        /*0010*/ 	.short	0x0005
        /*0012*/ 	.short	0x0020
        /*0014*/ 	.byte	0x00, 0xf0, 0x11, 0x00


	//----- nvinfo : EIATTR_KPARAM_INFO
	.align		4
.L_15:
        /*0018*/ 	.byte	0x04, 0x17
        /*001a*/ 	.short	(.L_17 - .L_16)
.L_16:
        /*001c*/ 	.word	0x00000000
        /*0020*/ 	.short	0x0004
        /*0022*/ 	.short	0x001c
        /*0024*/ 	.byte	0x00, 0xf0, 0x11, 0x00


	//----- nvinfo : EIATTR_KPARAM_INFO
	.align		4
.L_17:
        /*0028*/ 	.byte	0x04, 0x17
        /*002a*/ 	.short	(.L_19 - .L_18)
.L_18:
        /*002c*/ 	.word	0x00000000
        /*0030*/ 	.short	0x0003
        /*0032*/ 	.short	0x0018
        /*0034*/ 	.byte	0x00, 0xf0, 0x11, 0x00


	//----- nvinfo : EIATTR_KPARAM_INFO
	.align		4
.L_19:
        /*0038*/ 	.byte	0x04, 0x17
        /*003a*/ 	.short	(.L_21 - .L_20)
.L_20:
        /*003c*/ 	.word	0x00000000
        /*0040*/ 	.short	0x0002
        /*0042*/ 	.short	0x0010
        /*0044*/ 	.byte	0x00, 0xf5, 0x21, 0x00


	//----- nvinfo : EIATTR_KPARAM_INFO
	.align		4
.L_21:
        /*0048*/ 	.byte	0x04, 0x17
        /*004a*/ 	.short	(.L_23 - .L_22)
.L_22:
        /*004c*/ 	.word	0x00000000
        /*0050*/ 	.short	0x0001
        /*0052*/ 	.short	0x0008
        /*0054*/ 	.byte	0x00, 0xf5, 0x21, 0x00


	//----- nvinfo : EIATTR_KPARAM_INFO
	.align		4
.L_23:
        /*0058*/ 	.byte	0x04, 0x17
        /*005a*/ 	.short	(.L_25 - .L_24)
.L_24:
        /*005c*/ 	.word	0x00000000
        /*0060*/ 	.short	0x0000
        /*0062*/ 	.short	0x0000
        /*0064*/ 	.byte	0x00, 0xf5, 0x21, 0x00


	//----- nvinfo : EIATTR_SPARSE_MMA_MASK
	.align		4
.L_25:
        /*0068*/ 	.byte	0x03, 0x50
        /*006a*/ 	.short	0x0000


	//----- nvinfo : EIATTR_MAXREG_COUNT
	.align		4
        /*006c*/ 	.byte	0x03, 0x1b
        /*006e*/ 	.short	0x00ff


	//----- nvinfo : EIATTR_NUM_BARRIERS
	.align		4
        /*0070*/ 	.byte	0x02, 0x4c
        /*0072*/ 	.byte	0x01
	.zero		1


	//----- nvinfo : EIATTR_MERCURY_ISA_VERSION
	.align		4
        /*0074*/ 	.byte	0x03, 0x5f
        /*0076*/ 	.short	0x0101


	//----- nvinfo : EIATTR_VRC_CTA_INIT_COUNT
	.align		4
        /*0078*/ 	.byte	0x02, 0x4a
	.zero		1
	.zero		1


	//----- nvinfo : EIATTR_EXIT_INSTR_OFFSETS
	.align		4
        /*007c*/ 	.byte	0x04, 0x1c
        /*007e*/ 	.short	(.L_27 - .L_26)


	//   ....[0]....
.L_26:
        /*0080*/ 	.word	0x00000820


	//   ....[1]....
        /*0084*/ 	.word	0x00000870


	//----- nvinfo : EIATTR_CBANK_PARAM_SIZE
	.align		4
.L_27:
        /*0088*/ 	.byte	0x03, 0x19
        /*008a*/ 	.short	0x0024


	//----- nvinfo : EIATTR_PARAM_CBANK
	.align		4
        /*008c*/ 	.byte	0x04, 0x0a
        /*008e*/ 	.short	(.L_29 - .L_28)
	.align		4
.L_28:
        /*0090*/ 	.word	index@(.nv.constant0._Z29matrixMultiplySharedMemKernelPKfS0_Pfiii)
        /*0094*/ 	.short	0x0380
        /*0096*/ 	.short	0x0024


	//----- nvinfo : EIATTR_SW_WAR
	.align		4
.L_29:
        /*0098*/ 	.byte	0x04, 0x36
        /*009a*/ 	.short	(.L_31 - .L_30)
.L_30:
        /*009c*/ 	.word	0x00000008
.L_31:


//--------------------- .nv.info._Z20matrixMultiplyKernelPKfS0_Pfiii --------------------------
	.section	.nv.info._Z20matrixMultiplyKernelPKfS0_Pfiii,"",@"SHT_CUDA_INFO"
	.sectionflags	@""
	.align	4


	//----- nvinfo : EIATTR_CUDA_API_VERSION
	.align		4
        /*0000*/ 	.byte	0x04, 0x37
        /*0002*/ 	.short	(.L_33 - .L_32)
.L_32:
        /*0004*/ 	.word	0x00000082


	//----- nvinfo : EIATTR_KPARAM_INFO
	.align		4
.L_33:
        /*0008*/ 	.byte	0x04, 0x17
        /*000a*/ 	.short	(.L_35 - .L_34)
.L_34:
        /*000c*/ 	.word	0x00000000
        /*0010*/ 	.short	0x0005
        /*0012*/ 	.short	0x0020
        /*0014*/ 	.byte	0x00, 0xf0, 0x11, 0x00


	//----- nvinfo : EIATTR_KPARAM_INFO
	.align		4
.L_35:
        /*0018*/ 	.byte	0x04, 0x17
        /*001a*/ 	.short	(.L_37 - .L_36)
.L_36:
        /*001c*/ 	.word	0x00000000
        /*0020*/ 	.short	0x0004
        /*0022*/ 	.short	0x001c
        /*0024*/ 	.byte	0x00, 0xf0, 0x11, 0x00


	//----- nvinfo : EIATTR_KPARAM_INFO
	.align		4
.L_37:
        /*0028*/ 	.byte	0x04, 0x17
        /*002a*/ 	.short	(.L_39 - .L_38)
.L_38:
        /*002c*/ 	.word	0x00000000
        /*0030*/ 	.short	0x0003
        /*0032*/ 	.short	0x0018
        /*0034*/ 	.byte	0x00, 0xf0, 0x11, 0x00


	//----- nvinfo : EIATTR_KPARAM_INFO
	.align		4
.L_39:
        /*0038*/ 	.byte	0x04, 0x17
        /*003a*/ 	.short	(.L_41 - .L_40)
.L_40:
        /*003c*/ 	.word	0x00000000
        /*0040*/ 	.short	0x0002
        /*0042*/ 	.short	0x0010
        /*0044*/ 	.byte	0x00, 0xf5, 0x21, 0x00


	//----- nvinfo : EIATTR_KPARAM_INFO
	.align		4
.L_41:
        /*0048*/ 	.byte	0x04, 0x17
        /*004a*/ 	.short	(.L_43 - .L_42)
.L_42:
        /*004c*/ 	.word	0x00000000
        /*0050*/ 	.short	0x0001
        /*0052*/ 	.short	0x0008
        /*0054*/ 	.byte	0x00, 0xf5, 0x21, 0x00


	//----- nvinfo : EIATTR_KPARAM_INFO
	.align		4
.L_43:
        /*0058*/ 	.byte	0x04, 0x17
        /*005a*/ 	.short	(.L_45 - .L_44)
.L_44:
        /*005c*/ 	.word	0x00000000
        /*0060*/ 	.short	0x0000
        /*0062*/ 	.short	0x0000
        /*0064*/ 	.byte	0x00, 0xf5, 0x21, 0x00


	//----- nvinfo : EIATTR_SPARSE_MMA_MASK
	.align		4
.L_45:
        /*0068*/ 	.byte	0x03, 0x50
        /*006a*/ 	.short	0x0000


	//----- nvinfo : EIATTR_MAXREG_COUNT
	.align		4
        /*006c*/ 	.byte	0x03, 0x1b
        /*006e*/ 	.short	0x00ff


	//----- nvinfo : EIATTR_MERCURY_ISA_VERSION
	.align		4
        /*0070*/ 	.byte	0x03, 0x5f
        /*0072*/ 	.short	0x0101


	//----- nvinfo : EIATTR_VRC_CTA_INIT_COUNT
	.align		4
        /*0074*/ 	.byte	0x02, 0x4a
	.zero		1
	.zero		1


	//----- nvinfo : EIATTR_EXIT_INSTR_OFFSETS
	.align		4
        /*0078*/ 	.byte	0x04, 0x1c
        /*007a*/ 	.short	(.L_47 - .L_46)


	//   ....[0]....
.L_46:
        /*007c*/ 	.word	0x000000d0


	//   ....[1]....
        /*0080*/ 	.word	0x000008f0


	//----- nvinfo : EIATTR_CBANK_PARAM_SIZE
	.align		4
.L_47:
        /*0084*/ 	.byte	0x03, 0x19
        /*0086*/ 	.short	0x0024


	//----- nvinfo : EIATTR_PARAM_CBANK
	.align		4
        /*0088*/ 	.byte	0x04, 0x0a
        /*008a*/ 	.short	(.L_49 - .L_48)
	.align		4
.L_48:
        /*008c*/ 	.word	index@(.nv.constant0._Z20matrixMultiplyKernelPKfS0_Pfiii)
        /*0090*/ 	.short	0x0380
        /*0092*/ 	.short	0x0024


	//----- nvinfo : EIATTR_SW_WAR
	.align		4
.L_49:
        /*0094*/ 	.byte	0x04, 0x36
        /*0096*/ 	.short	(.L_51 - .L_50)
.L_50:
        /*0098*/ 	.word	0x00000008
.L_51:


//--------------------- .nv.callgraph             --------------------------
	.section	.nv.callgraph,"",@"SHT_CUDA_CALLGRAPH"
	.align	4
	.sectionentsize	8
	.align		4
        /*0000*/ 	.word	0x00000000
	.align		4
        /*0004*/ 	.word	0xffffffff
	.align		4
        /*0008*/ 	.word	0x00000000
	.align		4
        /*000c*/ 	.word	0xfffffffe
	.align		4
        /*0010*/ 	.word	0x00000000
	.align		4
        /*0014*/ 	.word	0xfffffffd
	.align		4
        /*0018*/ 	.word	0x00000000
	.align		4
        /*001c*/ 	.word	0xfffffffc


//--------------------- .text._Z29matrixMultiplySharedMemKernelPKfS0_Pfiii --------------------------
	.section	.text._Z29matrixMultiplySharedMemKernelPKfS0_Pfiii,"ax",@progbits
	.align	128
        .global         _Z29matrixMultiplySharedMemKernelPKfS0_Pfiii
        .type           _Z29matrixMultiplySharedMemKernelPKfS0_Pfiii,@function
        .size           _Z29matrixMultiplySharedMemKernelPKfS0_Pfiii,(.L_x_8 - _Z29matrixMultiplySharedMemKernelPKfS0_Pfiii)
        .other          _Z29matrixMultiplySharedMemKernelPKfS0_Pfiii,@"STO_CUDA_ENTRY STV_DEFAULT"
_Z29matrixMultiplySharedMemKernelPKfS0_Pfiii:
.text._Z29matrixMultiplySharedMemKernelPKfS0_Pfiii:
[----:B------:R-:W-:Y:S01]  /*0000*/  LDC R1, c[0x0][0x37c] ;  /* 0x0000df00ff017b82 */ /* 0x000fe20000000800 */
[----:B------:R-:W0:Y:S01]  /*0010*/  S2R R17, SR_TID.Y ;  /* 0x0000000000117919 */ /* 0x000e220000002200 */
[----:B------:R-:W1:Y:S06]  /*0020*/  LDCU UR7, c[0x0][0x398] ;  /* 0x00007300ff0777ac */ /* 0x000e6c0008000800 */
[----:B------:R-:W0:Y:S01]  /*0030*/  LDC R19, c[0x0][0x364] ;  /* 0x0000d900ff137b82 */ /* 0x000e220000000800 */
[----:B------:R-:W-:Y:S01]  /*0040*/  HFMA2 R21, -RZ, RZ, 0, 0 ;  /* 0x00000000ff157431 */ /* 0x000fe200000001ff */
[----:B------:R-:W2:Y:S01]  /*0050*/  S2R R16, SR_TID.X ;  /* 0x0000000000107919 */ /* 0x000ea20000002100 */
[----:B------:R-:W3:Y:S05]  /*0060*/  LDCU.64 UR8, c[0x0][0x358] ;  /* 0x00006b00ff0877ac */ /* 0x000eea0008000a00 */
[----:B------:R-:W0:Y:S08]  /*0070*/  S2UR UR4, SR_CTAID.Y ;  /* 0x00000000000479c3 */ /* 0x000e300000002600 */
[----:B------:R-:W2:Y:S01]  /*0080*/  S2UR UR5, SR_CTAID.X ;  /* 0x00000000000579c3 */ /* 0x000ea20000002500 */
[----:B-1----:R-:W-:-:S07]  /*0090*/  UISETP.GE.AND UP0, UPT, UR7, 0x1, UPT ;  /* 0x000000010700788c */ /* 0x002fce000bf06270 */
[----:B------:R-:W2:Y:S01]  /*00a0*/  LDC R18, c[0x0][0x360] ;  /* 0x0000d800ff127b82 */ /* 0x000ea20000000800 */
[----:B0-----:R-:W-:Y:S02]  /*00b0*/  IMAD R19, R19, UR4, R17 ;  /* 0x0000000413137c24 */ /* 0x001fe4000f8e0211 */
[----:B--2---:R-:W-:Y:S01]  /*00c0*/  IMAD R18, R18, UR5, R16 ;  /* 0x0000000512127c24 */ /* 0x004fe2000f8e0210 */
[----:B---3--:R-:W-:Y:S06]  /*00d0*/  BRA.U !UP0, `(.L_x_0) ;  /* 0x0000000508c07547 */ /* 0x008fec000b800000 */
[----:B------:R-:W0:Y:S01]  /*00e0*/  S2UR UR6, SR_CgaCtaId ;  /* 0x00000000000679c3 */ /* 0x000e220000008800 */
[----:B------:R-:W1:Y:S01]  /*00f0*/  LDCU UR10, c[0x0][0x39c] ;  /* 0x00007380ff0a77ac */ /* 0x000e620008000800 */
[----:B------:R-:W-:Y:S01]  /*0100*/  MOV R21, RZ ;  /* 0x000000ff00157202 */ /* 0x000fe20000000f00 */
[----:B------:R-:W-:Y:S01]  /*0110*/  IMAD R6, R19, UR7, R16 ;  /* 0x0000000713067c24 */ /* 0x000fe2000f8e0210 */
[----:B------:R-:W-:Y:S01]  /*0120*/  UMOV UR4, 0x400 ;  /* 0x0000040000047882 */ /* 0x000fe20000000000 */
[----:B------:R-:W2:Y:S03]  /*0130*/  LDCU UR12, c[0x0][0x398] ;  /* 0x00007300ff0c77ac */ /* 0x000ea60008000800 */
[----:B------:R-:W3:Y:S01]  /*0140*/  LDC R0, c[0x0][0x39c] ;  /* 0x0000e700ff007b82 */ /* 0x000ee20000000800 */
[----:B------:R-:W-:Y:S01]  /*0150*/  UIADD3 UR5, UPT, UPT, UR4, 0x1000, URZ ;  /* 0x0000100004057890 */ /* 0x000fe2000fffe0ff */
[----:B------:R-:W4:Y:S01]  /*0160*/  LDCU UR11, c[0x0][0x3a0] ;  /* 0x00007400ff0b77ac */ /* 0x000f220008000800 */
[----:B-1----:R-:W-:Y:S01]  /*0170*/  IMAD R7, R17, UR10, R18 ;  /* 0x0000000a11077c24 */ /* 0x002fe2000f8e0212 */
[----:B0-----:R-:W-:-:S02]  /*0180*/  ULEA UR4, UR6, UR4, 0x18 ;  /* 0x0000000406047291 */ /* 0x001fc4000f8ec0ff */
[----:B------:R-:W-:-:S04]  /*0190*/  ULEA UR5, UR6, UR5, 0x18 ;  /* 0x0000000506057291 */ /* 0x000fc8000f8ec0ff */
[C---:B------:R-:W-:Y:S01]  /*01a0*/  LEA R5, R17.reuse, UR4, 0x7 ;  /* 0x0000000411057c11 */ /* 0x040fe2000f8e38ff */
[----:B------:R-:W-:Y:S01]  /*01b0*/  UMOV UR4, URZ ;  /* 0x000000ff00047c82 */ /* 0x000fe20008000000 */
[C---:B------:R-:W-:Y:S02]  /*01c0*/  LEA R2, R16.reuse, UR5, 0x2 ;  /* 0x0000000510027c11 */ /* 0x040fe4000f8e10ff */
[----:B------:R-:W-:Y:S02]  /*01d0*/  LEA R4, R16, R5, 0x2 ;  /* 0x0000000510047211 */ /* 0x000fe400078e10ff */
[----:B--2-4-:R-:W-:-:S07]  /*01e0*/  LEA R3, R17, R2, 0x7 ;  /* 0x0000000211037211 */ /* 0x014fce00078e38ff */
.L_x_1:
[----:B------:R-:W-:Y:S01]  /*01f0*/  ISETP.GE.U32.AND P1, PT, R16, UR12, PT ;  /* 0x0000000c10007c0c */ /* 0x000fe2000bf26070 */
[----:B------:R-:W-:Y:S01]  /*0200*/  HFMA2 R24, -RZ, RZ, 0, 0 ;  /* 0x00000000ff187431 */ /* 0x000fe200000001ff */
[----:B------:R-:W-:Y:S02]  /*0210*/  ISETP.GE.U32.AND P0, PT, R17, UR12, PT ;  /* 0x0000000c11007c0c */ /* 0x000fe4000bf06070 */
[----:B------:R-:W-:Y:S02]  /*0220*/  ISETP.GE.OR P1, PT, R19, UR11, P1 ;  /* 0x0000000b13007c0c */ /* 0x000fe40008f26670 */
[----:B---3--:R-:W-:Y:S02]  /*0230*/  ISETP.GE.OR P0, PT, R18, R0, P0 ;  /* 0x000000001200720c */ /* 0x008fe40000706670 */
[----:B------:R-:W-:-:S09]  /*0240*/  MOV R29, RZ ;  /* 0x000000ff001d7202 */ /* 0x000fd20000000f00 */
[----:B------:R-:W0:Y:S08]  /*0250*/  @!P1 LDC.64 R10, c[0x0][0x380] ;  /* 0x0000e000ff0a9b82 */ /* 0x000e300000000a00 */
[----:B------:R-:W1:Y:S01]  /*0260*/  @!P0 LDC.64 R8, c[0x0][0x388] ;  /* 0x0000e200ff088b82 */ /* 0x000e620000000a00 */
[----:B0-----:R-:W-:-:S05]  /*0270*/  @!P1 IMAD.WIDE.U32 R10, R6, 0x4, R10 ;  /* 0x00000004060a9825 */ /* 0x001fca00078e000a */
[----:B------:R-:W2:Y:S01]  /*0280*/  @!P1 LDG.E R29, desc[UR8][R10.64] ;  /* 0x000000080a1d9981 */ /* 0x000ea2000c1e1900 */
[----:B-1----:R-:W-:-:S05]  /*0290*/  @!P0 IMAD.WIDE.U32 R22, R7, 0x4, R8 ;  /* 0x0000000407168825 */ /* 0x002fca00078e0008 */
[----:B------:R-:W3:Y:S01]  /*02a0*/  @!P0 LDG.E R24, desc[UR8][R22.64] ;  /* 0x0000000816188981 */ /* 0x000ee2000c1e1900 */
[----:B------:R-:W-:-:S04]  /*02b0*/  UIADD3 UR4, UPT, UPT, UR4, 0x20, URZ ;  /* 0x0000002004047890 */ /* 0x000fc8000fffe0ff */
[----:B------:R-:W-:Y:S01]  /*02c0*/  UISETP.GE.AND UP0, UPT, UR4, UR12, UPT ;  /* 0x0000000c0400728c */ /* 0x000fe2000bf06270 */
[----:B------:R-:W-:Y:S01]  /*02d0*/  IADD3 R17, PT, PT, R17, 0x20, RZ ;  /* 0x0000002011117810 */ /* 0x000fe20007ffe0ff */
[----:B--2---:R-:W-:Y:S04]  /*02e0*/  STS [R4], R29 ;  /* 0x0000001d04007388 */ /* 0x004fe80000000800 */
[----:B---3--:R-:W-:Y:S01]  /*02f0*/  STS [R3], R24 ;  /* 0x0000001803007388 */ /* 0x008fe20000000800 */
[----:B------:R-:W-:Y:S06]  /*0300*/  BAR.SYNC.DEFER_BLOCKING 0x0 ;  /* 0x0000000000007b1d */ /* 0x000fec0000010000 */
[----:B------:R-:W-:Y:S04]  /*0310*/  LDS R28, [R2] ;  /* 0x00000000021c7984 */ /* 0x000fe80000000800 */
[----:B------:R-:W0:Y:S04]  /*0320*/  LDS.128 R12, [R5] ;  /* 0x00000000050c7984 */ /* 0x000e280000000c00 */
[----:B------:R-:W1:Y:S04]  /*0330*/  LDS R23, [R2+0x80] ;  /* 0x0000800002177984 */ /* 0x000e680000000800 */
[----:B------:R-:W2:Y:S04]  /*0340*/  LDS R27, [R2+0x100] ;  /* 0x00010000021b7984 */ /* 0x000ea80000000800 */
[----:B------:R-:W3:Y:S04]  /*0350*/  LDS R26, [R2+0x180] ;  /* 0x00018000021a7984 */ /* 0x000ee80000000800 */
[----:B------:R-:W-:Y:S04]  /*0360*/  LDS R25, [R2+0x200] ;  /* 0x0002000002197984 */ /* 0x000fe80000000800 */
[----:B------:R-:W4:Y:S04]  /*0370*/  LDS.128 R8, [R5+0x10] ;  /* 0x0000100005087984 */ /* 0x000f280000000c00 */
[----:B------:R-:W5:Y:S04]  /*0380*/  LDS R20, [R2+0x280] ;  /* 0x0002800002147984 */ /* 0x000f680000000800 */
[----:B------:R-:W-:Y:S04]  /*0390*/  LDS R24, [R2+0x380] ;  /* 0x0003800002187984 */ /* 0x000fe80000000800 */
[----:B------:R-:W-:Y:S01]  /*03a0*/  LDS R22, [R2+0x480] ;  /* 0x0004800002167984 */ /* 0x000fe20000000800 */
[----:B0-----:R-:W-:-:S03]  /*03b0*/  FFMA R12, R12, R28, R21 ;  /* 0x0000001c0c0c7223 */ /* 0x001fc60000000015 */
[----:B------:R-:W0:Y:S01]  /*03c0*/  LDS R21, [R2+0x300] ;  /* 0x0003000002157984 */ /* 0x000e220000000800 */
[----:B-1----:R-:W-:-:S03]  /*03d0*/  FFMA R12, R23, R13, R12 ;  /* 0x0000000d170c7223 */ /* 0x002fc6000000000c */
[----:B------:R-:W-:Y:S01]  /*03e0*/  LDS R23, [R2+0x400] ;  /* 0x0004000002177984 */ /* 0x000fe20000000800 */
[----:B--2---:R-:W-:-:S04]  /*03f0*/  FFMA R27, R27, R14, R12 ;  /* 0x0000000e1b1b7223 */ /* 0x004fc8000000000c */
[----:B---3--:R-:W-:Y:S02]  /*0400*/  FFMA R27, R26, R15, R27 ;  /* 0x0000000f1a1b7223 */ /* 0x008fe4000000001b */
[----:B------:R-:W1:Y:S04]  /*0410*/  LDS.128 R12, [R5+0x20] ;  /* 0x00002000050c7984 */ /* 0x000e680000000c00 */
[----:B------:R-:W-:Y:S01]  /*0420*/  LDS R26, [R2+0x580] ;  /* 0x00058000021a7984 */ /* 0x000fe20000000800 */
[----:B----4-:R-:W-:-:S03]  /*0430*/  FFMA R27, R8, R25, R27 ;  /* 0x00000019081b7223 */ /* 0x010fc6000000001b */
[----:B------:R-:W2:Y:S01]  /*0440*/  LDS R25, [R2+0x500] ;  /* 0x0005000002197984 */ /* 0x000ea20000000800 */
[----:B-----5:R-:W-:-:S04]  /*0450*/  FFMA R20, R20, R9, R27 ;  /* 0x0000000914147223 */ /* 0x020fc8000000001b */
[----:B0-----:R-:W-:Y:S02]  /*0460*/  FFMA R21, R21, R10, R20 ;  /* 0x0000000a15157223 */ /* 0x001fe40000000014 */
[----:B------:R-:W-:Y:S02]  /*0470*/  LDS R20, [R2+0x680] ;  /* 0x0006800002147984 */ /* 0x000fe40000000800 */
[----:B------:R-:W-:Y:S02]  /*0480*/  FFMA R27, R24, R11, R21 ;  /* 0x0000000b181b7223 */ /* 0x000fe40000000015 */
[----:B------:R-:W-:Y:S04]  /*0490*/  LDS R21, [R2+0x600] ;  /* 0x0006000002157984 */ /* 0x000fe80000000800 */
[----:B------:R-:W0:Y:S01]  /*04a0*/  LDS.128 R8, [R5+0x30] ;  /* 0x0000300005087984 */ /* 0x000e220000000c00 */
[----:B-1----:R-:W-:-:S03]  /*04b0*/  FFMA R27, R12, R23, R27 ;  /* 0x000000170c1b7223 */ /* 0x002fc6000000001b */
[----:B------:R-:W1:Y:S01]  /*04c0*/  LDS R23, [R2+0x700] ;  /* 0x0007000002177984 */ /* 0x000e620000000800 */
[----:B------:R-:W-:-:S03]  /*04d0*/  FFMA R22, R22, R13, R27 ;  /* 0x0000000d16167223 */ /* 0x000fc6000000001b */
[----:B------:R-:W3:Y:S01]  /*04e0*/  LDS R24, [R2+0x780] ;  /* 0x0007800002187984 */ /* 0x000ee20000000800 */
[----:B--2---:R-:W-:-:S03]  /*04f0*/  FFMA R25, R25, R14, R22 ;  /* 0x0000000e19197223 */ /* 0x004fc60000000016 */
[----:B------:R-:W-:Y:S01]  /*0500*/  LDS R22, [R2+0x880] ;  /* 0x0008800002167984 */ /* 0x000fe20000000800 */
[----:B------:R-:W-:-:S03]  /*0510*/  FFMA R27, R26, R15, R25 ;  /* 0x0000000f1a1b7223 */ /* 0x000fc60000000019 */
[----:B------:R-:W-:Y:S04]  /*0520*/  LDS R25, [R2+0x800] ;  /* 0x0008000002197984 */ /* 0x000fe80000000800 */
[----:B------:R-:W2:Y:S04]  /*0530*/  LDS.128 R12, [R5+0x40] ;  /* 0x00004000050c7984 */ /* 0x000ea80000000c00 */
[----:B------:R-:W-:Y:S01]  /*0540*/  LDS R26, [R2+0x980] ;  /* 0x00098000021a7984 */ /* 0x000fe20000000800 */
[----:B0-----:R-:W-:-:S03]  /*0550*/  FFMA R27, R8, R21, R27 ;  /* 0x00000015081b7223 */ /* 0x001fc6000000001b */
[----:B------:R-:W0:Y:S01]  /*0560*/  LDS R21, [R2+0x900] ;  /* 0x0009000002157984 */ /* 0x000e220000000800 */
[----:B------:R-:W-:-:S04]  /*0570*/  FFMA R20, R20, R9, R27 ;  /* 0x0000000914147223 */ /* 0x000fc8000000001b */
[----:B-1----:R-:W-:Y:S02]  /*0580*/  FFMA R23, R23, R10, R20 ;  /* 0x0000000a17177223 */ /* 0x002fe40000000014 */
[----:B------:R-:W-:Y:S02]  /*0590*/  LDS R20, [R2+0xa80] ;  /* 0x000a800002147984 */ /* 0x000fe40000000800 */
[----:B---3--:R-:W-:Y:S02]  /*05a0*/  FFMA R27, R24, R11, R23 ;  /* 0x0000000b181b7223 */ /* 0x008fe40000000017 */
[----:B------:R-:W-:Y:S04]  /*05b0*/  LDS R23, [R2+0xa00] ;  /* 0x000a000002177984 */ /* 0x000fe80000000800 */
[----:B------:R-:W1:Y:S01]  /*05c0*/  LDS.128 R8, [R5+0x50] ;  /* 0x0000500005087984 */ /* 0x000e620000000c00 */
[----:B--2---:R-:W-:-:S03]  /*05d0*/  FFMA R27, R12, R25, R27 ;  /* 0x000000190c1b7223 */ /* 0x004fc6000000001b */
[----:B------:R-:W2:Y:S01]  /*05e0*/  LDS R25, [R2+0xb00] ;  /* 0x000b000002197984 */ /* 0x000ea20000000800 */
[----:B------:R-:W-:-:S03]  /*05f0*/  FFMA R12, R22, R13, R27 ;  /* 0x0000000d160c7223 */ /* 0x000fc6000000001b */
[----:B------:R-:W3:Y:S04]  /*0600*/  LDS R22, [R2+0xb80] ;  /* 0x000b800002167984 */ /* 0x000ee80000000800 */
[----:B------:R-:W-:Y:S01]  /*0610*/  LDS R24, [R2+0xc80] ;  /* 0x000c800002187984 */ /* 0x000fe20000000800 */
[----:B0-----:R-:W-:-:S04]  /*0620*/  FFMA R21, R21, R14, R12 ;  /* 0x0000000e15157223 */ /* 0x001fc8000000000c */
[----:B------:R-:W-:Y:S02]  /*0630*/  FFMA R27, R26, R15, R21 ;  /* 0x0000000f1a1b7223 */ /* 0x000fe40000000015 */
[----:B------:R-:W-:Y:S04]  /*0640*/  LDS R21, [R2+0xc00] ;  /* 0x000c000002157984 */ /* 0x000fe80000000800 */
[----:B------:R-:W0:Y:S01]  /*0650*/  LDS.128 R12, [R5+0x60] ;  /* 0x00006000050c7984 */ /* 0x000e220000000c00 */
[----:B-1----:R-:W-:-:S04]  /*0660*/  FFMA R23, R8, R23, R27 ;  /* 0x0000001708177223 */ /* 0x002fc8000000001b */
[----:B------:R-:W-:Y:S02]  /*0670*/  FFMA R20, R20, R9, R23 ;  /* 0x0000000914147223 */ /* 0x000fe40000000017 */
[----:B------:R-:W1:Y:S02]  /*0680*/  LDS R23, [R2+0xd00] ;  /* 0x000d000002177984 */ /* 0x000e640000000800 */
[----:B--2---:R-:W-:Y:S02]  /*0690*/  FFMA R25, R25, R10, R20 ;  /* 0x0000000a19197223 */ /* 0x004fe40000000014 */
[----:B------:R-:W2:Y:S02]  /*06a0*/  LDS R20, [R2+0xd80] ;  /* 0x000d800002147984 */ /* 0x000ea40000000800 */
[----:B---3--:R-:W-:Y:S02]  /*06b0*/  FFMA R27, R22, R11, R25 ;  /* 0x0000000b161b7223 */ /* 0x008fe40000000019 */
[----:B------:R-:W-:Y:S04]  /*06c0*/  LDS R25, [R2+0xe00] ;  /* 0x000e000002197984 */ /* 0x000fe80000000800 */
[----:B------:R-:W3:Y:S04]  /*06d0*/  LDS.128 R8, [R5+0x70] ;  /* 0x0000700005087984 */ /* 0x000ee80000000c00 */
[----:B------:R-:W4:Y:S01]  /*06e0*/  LDS R22, [R2+0xe80] ;  /* 0x000e800002167984 */ /* 0x000f220000000800 */
[----:B0-----:R-:W-:-:S03]  /*06f0*/  FFMA R27, R12, R21, R27 ;  /* 0x000000150c1b7223 */ /* 0x001fc6000000001b */
[----:B------:R-:W0:Y:S04]  /*0700*/  LDS R21, [R2+0xf00] ;  /* 0x000f000002157984 */ /* 0x000e280000000800 */
[----:B------:R-:W5:Y:S01]  /*0710*/  LDS R12, [R2+0xf80] ;  /* 0x000f8000020c7984 */ /* 0x000f620000000800 */
[----:B------:R-:W-:-:S04]  /*0720*/  FFMA R24, R24, R13, R27 ;  /* 0x0000000d18187223 */ /* 0x000fc8000000001b */
[----:B-1----:R-:W-:-:S04]  /*0730*/  FFMA R23, R23, R14, R24 ;  /* 0x0000000e17177223 */ /* 0x002fc80000000018 */
[----:B--2---:R-:W-:-:S04]  /*0740*/  FFMA R15, R20, R15, R23 ;  /* 0x0000000f140f7223 */ /* 0x004fc80000000017 */
[----:B---3--:R-:W-:-:S04]  /*0750*/  FFMA R15, R8, R25, R15 ;  /* 0x00000019080f7223 */ /* 0x008fc8000000000f */
[----:B----4-:R-:W-:Y:S01]  /*0760*/  FFMA R22, R22, R9, R15 ;  /* 0x0000000916167223 */ /* 0x010fe2000000000f */
[----:B------:R-:W-:Y:S02]  /*0770*/  IADD3 R16, PT, PT, R16, 0x20, RZ ;  /* 0x0000002010107810 */ /* 0x000fe40007ffe0ff */
[----:B------:R-:W-:Y:S02]  /*0780*/  IADD3 R6, PT, PT, R6, 0x20, RZ ;  /* 0x0000002006067810 */ /* 0x000fe40007ffe0ff */
[----:B------:R-:W-:Y:S01]  /*0790*/  LEA R7, R0, R7, 0x5 ;  /* 0x0000000700077211 */ /* 0x000fe200078e28ff */
[----:B0-----:R-:W-:-:S04]  /*07a0*/  FFMA R21, R21, R10, R22 ;  /* 0x0000000a15157223 */ /* 0x001fc80000000016 */
[----:B-----5:R-:W-:Y:S01]  /*07b0*/  FFMA R21, R12, R11, R21 ;  /* 0x0000000b0c157223 */ /* 0x020fe20000000015 */
[----:B------:R-:W-:Y:S06]  /*07c0*/  BAR.SYNC.DEFER_BLOCKING 0x0 ;  /* 0x0000000000007b1d */ /* 0x000fec0000010000 */
[----:B------:R-:W-:Y:S05]  /*07d0*/  BRA.U !UP0, `(.L_x_1) ;  /* 0xfffffff908847547 */ /* 0x000fea000b83ffff */
.L_x_0:
[----:B------:R-:W0:Y:S01]  /*07e0*/  LDCU UR4, c[0x0][0x3a0] ;  /* 0x00007400ff0477ac */ /* 0x000e220008000800 */
[----:B------:R-:W1:Y:S01]  /*07f0*/  LDCU UR5, c[0x0][0x39c] ;  /* 0x00007380ff0577ac */ /* 0x000e620008000800 */
[----:B0-----:R-:W-:-:S04]  /*0800*/  ISETP.GE.AND P0, PT, R19, UR4, PT ;  /* 0x0000000413007c0c */ /* 0x001fc8000bf06270 */
[----:B-1----:R-:W-:-:S13]  /*0810*/  ISETP.GE.OR P0, PT, R18, UR5, P0 ;  /* 0x0000000512007c0c */ /* 0x002fda0008706670 */
[----:B------:R-:W-:Y:S05]  /*0820*/  @P0 EXIT ;  /* 0x000000000000094d */ /* 0x000fea0003800000 */
[----:B------:R-:W0:Y:S01]  /*0830*/  LDC.64 R2, c[0x0][0x390] ;  /* 0x0000e400ff027b82 */ /* 0x000e220000000a00 */
[----:B------:R-:W-:-:S04]  /*0840*/  IMAD R19, R19, UR5, R18 ;  /* 0x0000000513137c24 */ /* 0x000fc8000f8e0212 */
[----:B0-----:R-:W-:-:S05]  /*0850*/  IMAD.WIDE R2, R19, 0x4, R2 ;  /* 0x0000000413027825 */ /* 0x001fca00078e0202 */
[----:B------:R-:W-:Y:S01]  /*0860*/  STG.E desc[UR8][R2.64], R21 ;  /* 0x0000001502007986 */ /* 0x000fe2000c101908 */
[----:B------:R-:W-:Y:S05]  /*0870*/  EXIT ;  /* 0x000000000000794d */ /* 0x000fea0003800000 */
.L_x_2:
[----:B------:R-:W-:-:S00]  /*0880*/  BRA `(.L_x_2) ;  /* 0xfffffffc00fc7947 */ /* 0x000fc0000383ffff */
[----:B------:R-:W-:-:S00]  /*0890*/  NOP ;  /* 0x0000000000007918 */ /* 0x000fc00000000000 */
        /* <DEDUP_REMOVED lines=14> */
.L_x_8:


//--------------------- .text._Z20matrixMultiplyKernelPKfS0_Pfiii --------------------------
	.section	.text._Z20matrixMultiplyKernelPKfS0_Pfiii,"ax",@progbits
	.align	128
        .global         _Z20matrixMultiplyKernelPKfS0_Pfiii
        .type           _Z20matrixMultiplyKernelPKfS0_Pfiii,@function
        .size           _Z20matrixMultiplyKernelPKfS0_Pfiii,(.L_x_9 - _Z20matrixMultiplyKernelPKfS0_Pfiii)
        .other          _Z20matrixMultiplyKernelPKfS0_Pfiii,@"STO_CUDA_ENTRY STV_DEFAULT"
_Z20matrixMultiplyKernelPKfS0_Pfiii:
.text._Z20matrixMultiplyKernelPKfS0_Pfiii:
[----:B------:R-:W-:Y:S01]  /*0000*/  LDC R1, c[0x0][0x37c] ;  /* 0x0000df00ff017b82 */ /* 0x000fe20000000800 */
[----:B------:R-:W0:Y:S07]  /*0010*/  S2R R3, SR_TID.Y ;  /* 0x0000000000037919 */ /* 0x000e2e0000002200 */
[----:B------:R-:W0:Y:S01]  /*0020*/  S2UR UR4, SR_CTAID.Y ;  /* 0x00000000000479c3 */ /* 0x000e220000002600 */
[----:B------:R-:W1:Y:S01]  /*0030*/  LDCU UR6, c[0x0][0x3a0] ;  /* 0x00007400ff0677ac */ /* 0x000e620008000800 */
[----:B------:R-:W2:Y:S06]  /*0040*/  S2R R5, SR_TID.X ;  /* 0x0000000000057919 */ /* 0x000eac0000002100 */
[----:B------:R-:W0:Y:S08]  /*0050*/  LDC R0, c[0x0][0x364] ;  /* 0x0000d900ff007b82 */ /* 0x000e300000000800 */
[----:B------:R-:W2:Y:S08]  /*0060*/  S2UR UR5, SR_CTAID.X ;  /* 0x00000000000579c3 */ /* 0x000eb00000002500 */
[----:B------:R-:W2:Y:S08]  /*0070*/  LDC R16, c[0x0][0x360] ;  /* 0x0000d800ff107b82 */ /* 0x000eb00000000800 */
[----:B------:R-:W3:Y:S01]  /*0080*/  LDC R17, c[0x0][0x39c] ;  /* 0x0000e700ff117b82 */ /* 0x000ee20000000800 */
[----:B0-----:R-:W-:-:S05]  /*0090*/  IMAD R0, R0, UR4, R3 ;  /* 0x0000000400007c24 */ /* 0x001fca000f8e0203 */
[----:B-1----:R-:W-:Y:S01]  /*00a0*/  ISETP.GE.AND P0, PT, R0, UR6, PT ;  /* 0x0000000600007c0c */ /* 0x002fe2000bf06270 */
[----:B--2---:R-:W-:-:S05]  /*00b0*/  IMAD R16, R16, UR5, R5 ;  /* 0x0000000510107c24 */ /* 0x004fca000f8e0205 */
[----:B---3--:R-:W-:-:S13]  /*00c0*/  ISETP.GE.OR P0, PT, R16, R17, P0 ;  /* 0x000000111000720c */ /* 0x008fda0000706670 */
[----:B------:R-:W-:Y:S05]  /*00d0*/  @P0 EXIT ;  /* 0x000000000000094d */ /* 0x000fea0003800000 */
[----:B------:R-:W0:Y:S01]  /*00e0*/  LDC R19, c[0x0][0x398] ;  /* 0x0000e600ff137b82 */ /* 0x000e220000000800 */
[----:B------:R-:W1:Y:S01]  /*00f0*/  LDCU.64 UR4, c[0x0][0x358] ;  /* 0x00006b00ff0477ac */ /* 0x000e620008000a00 */
[----:B------:R-:W-:Y:S01]  /*0100*/  HFMA2 R24, -RZ, RZ, 0, 0 ;  /* 0x00000000ff187431 */ /* 0x000fe200000001ff */
[----:B0-----:R-:W-:-:S13]  /*0110*/  ISETP.GE.AND P0, PT, R19, 0x1, PT ;  /* 0x000000011300780c */ /* 0x001fda0003f06270 */
[----:B-1----:R-:W-:Y:S05]  /*0120*/  @!P0 BRA `(.L_x_3) ;  /* 0x0000000400e08947 */ /* 0x002fea0003800000 */
[C---:B------:R-:W-:Y:S01]  /*0130*/  ISETP.GE.U32.AND P1, PT, R19.reuse, 0x8, PT ;  /* 0x000000081300780c */ /* 0x040fe20003f26070 */
[----:B------:R-:W-:Y:S01]  /*0140*/  IMAD R20, R0, R19, RZ ;  /* 0x0000001300147224 */ /* 0x000fe200078e02ff */
[----:B------:R-:W-:Y:S02]  /*0150*/  LOP3.LUT R27, R19, 0x7, RZ, 0xc0, !PT ;  /* 0x00000007131b7812 */ /* 0x000fe400078ec0ff */
[----:B------:R-:W-:Y:S02]  /*0160*/  MOV R24, RZ ;  /* 0x000000ff00187202 */ /* 0x000fe40000000f00 */
[----:B------:R-:W-:Y:S02]  /*0170*/  ISETP.NE.AND P0, PT, R27, RZ, PT ;  /* 0x000000ff1b00720c */ /* 0x000fe40003f05270 */
[----:B------:R-:W-:-:S05]  /*0180*/  MOV R21, RZ ;  /* 0x000000ff00157202 */ /* 0x000fca0000000f00 */
[----:B------:R-:W-:Y:S06]  /*0190*/  @!P1 BRA `(.L_x_4) ;  /* 0x0000000000c49947 */ /* 0x000fec0003800000 */
[----:B------:R-:W0:Y:S01]  /*01a0*/  LDC.64 R2, c[0x0][0x380] ;  /* 0x0000e000ff027b82 */ /* 0x000e220000000a00 */
[----:B------:R-:W-:Y:S02]  /*01b0*/  LOP3.LUT R21, R19, 0x7ffffff8, RZ, 0xc0, !PT ;  /* 0x7ffffff813157812 */ /* 0x000fe400078ec0ff */
[----:B------:R-:W-:Y:S02]  /*01c0*/  MOV R24, RZ ;  /* 0x000000ff00187202 */ /* 0x000fe40000000f00 */
[----:B------:R-:W-:Y:S02]  /*01d0*/  MOV R18, R16 ;  /* 0x0000001000127202 */ /* 0x000fe40000000f00 */
[----:B------:R-:W-:Y:S01]  /*01e0*/  IADD3 R22, PT, PT, -R21, RZ, RZ ;  /* 0x000000ff15167210 */ /* 0x000fe20007ffe1ff */
[----:B0-----:R-:W-:-:S03]  /*01f0*/  IMAD.WIDE.U32 R2, R20, 0x4, R2 ;  /* 0x0000000414027825 */ /* 0x001fc600078e0002 */
[----:B------:R-:W-:-:S04]  /*0200*/  IADD3 R4, P1, PT, R2, 0x10, RZ ;  /* 0x0000001002047810 */ /* 0x000fc80007f3e0ff */
[----:B------:R-:W-:-:S09]  /*0210*/  IADD3.X R5, PT, PT, RZ, R3, RZ, P1, !PT ;  /* 0x00000003ff057210 */ /* 0x000fd20000ffe4ff */
.L_x_5:
[----:B------:R-:W0:Y:S01]  /*0220*/  LDC.64 R14, c[0x0][0x388] ;  /* 0x0000e200ff0e7b82 */ /* 0x000e220000000a00 */
[----:B------:R-:W-:Y:S02]  /*0230*/  MOV R2, R4 ;  /* 0x0000000400027202 */ /* 0x000fe40000000f00 */
[----:B------:R-:W-:-:S05]  /*0240*/  MOV R3, R5 ;  /* 0x0000000500037202 */ /* 0x000fca0000000f00 */
[----:B------:R-:W2:Y:S04]  /*0250*/  LDG.E R25, desc[UR4][R2.64+-0x10] ;  /* 0xfffff00402197981 */ /* 0x000ea8000c1e1900 */
[----:B------:R-:W3:Y:S04]  /*0260*/  LDG.E R23, desc[UR4][R2.64+-0xc] ;  /* 0xfffff40402177981 */ /* 0x000ee8000c1e1900 */
[----:B------:R-:W4:Y:S04]  /*0270*/  LDG.E R29, desc[UR4][R2.64+-0x8] ;  /* 0xfffff804021d7981 */ /* 0x000f28000c1e1900 */
[----:B------:R-:W5:Y:S01]  /*0280*/  LDG.E R28, desc[UR4][R2.64+-0x4] ;  /* 0xfffffc04021c7981 */ /* 0x000f62000c1e1900 */
[----:B0-----:R-:W-:-:S05]  /*0290*/  IMAD.WIDE R14, R18, 0x4, R14 ;  /* 0x00000004120e7825 */ /* 0x001fca00078e020e */
[----:B------:R0:W2:Y:S01]  /*02a0*/  LDG.E R26, desc[UR4][R14.64] ;  /* 0x000000040e1a7981 */ /* 0x0000a2000c1e1900 */
[----:B------:R-:W-:-:S04]  /*02b0*/  IMAD.WIDE R12, R17, 0x4, R14 ;  /* 0x00000004110c7825 */ /* 0x000fc800078e020e */
[C---:B------:R-:W-:Y:S02]  /*02c0*/  IMAD.WIDE R4, R17.reuse, 0x4, R12 ;  /* 0x0000000411047825 */ /* 0x040fe400078e020c */
[----:B------:R-:W3:Y:S02]  /*02d0*/  LDG.E R12, desc[UR4][R12.64] ;  /* 0x000000040c0c7981 */ /* 0x000ee4000c1e1900 */
[C---:B------:R-:W-:Y:S02]  /*02e0*/  IMAD.WIDE R8, R17.reuse, 0x4, R4 ;  /* 0x0000000411087825 */ /* 0x040fe400078e0204 */
[----:B------:R-:W4:Y:S02]  /*02f0*/  LDG.E R4, desc[UR4][R4.64] ;  /* 0x0000000404047981 */ /* 0x000f24000c1e1900 */
[C---:B------:R-:W-:Y:S02]  /*0300*/  IMAD.WIDE R6, R17.reuse, 0x4, R8 ;  /* 0x0000000411067825 */ /* 0x040fe400078e0208 */
[----:B------:R-:W5:Y:S02]  /*0310*/  LDG.E R8, desc[UR4][R8.64] ;  /* 0x0000000408087981 */ /* 0x000f64000c1e1900 */
[----:B------:R-:W-:-:S02]  /*0320*/  IMAD.WIDE R10, R17, 0x4, R6 ;  /* 0x00000004110a7825 */ /* 0x000fc400078e0206 */
[----:B------:R-:W5:Y:S04]  /*0330*/  LDG.E R5, desc[UR4][R2.64] ;  /* 0x0000000402057981 */ /* 0x000f68000c1e1900 */
[----:B------:R-:W5:Y:S01]  /*0340*/  LDG.E R6, desc[UR4][R6.64] ;  /* 0x0000000406067981 */ /* 0x000f62000c1e1900 */
[----:B0-----:R-:W-:-:S03]  /*0350*/  IMAD.WIDE R14, R17, 0x4, R10 ;  /* 0x00000004110e7825 */ /* 0x001fc600078e020a */
[----:B------:R-:W5:Y:S04]  /*0360*/  LDG.E R10, desc[UR4][R10.64] ;  /* 0x000000040a0a7981 */ /* 0x000f68000c1e1900 */
[----:B------:R-:W5:Y:S04]  /*0370*/  LDG.E R13, desc[UR4][R14.64] ;  /* 0x000000040e0d7981 */ /* 0x000f68000c1e1900 */
[----:B------:R-:W5:Y:S04]  /*0380*/  LDG.E R7, desc[UR4][R2.64+0x4] ;  /* 0x0000040402077981 */ /* 0x000f68000c1e1900 */
[----:B------:R-:W5:Y:S01]  /*0390*/  LDG.E R9, desc[UR4][R2.64+0xc] ;  /* 0x00000c0402097981 */ /* 0x000f62000c1e1900 */
[----:B--2---:R-:W-:Y:S01]  /*03a0*/  FFMA R26, R25, R26, R24 ;  /* 0x0000001a191a7223 */ /* 0x004fe20000000018 */
[----:B------:R-:W-:-:S02]  /*03b0*/  IMAD.WIDE R24, R17, 0x4, R14 ;  /* 0x0000000411187825 */ /* 0x000fc400078e020e */
[----:B------:R-:W2:Y:S04]  /*03c0*/  LDG.E R14, desc[UR4][R2.64+0x8] ;  /* 0x00000804020e7981 */ /* 0x000ea8000c1e1900 */
[----:B------:R-:W2:Y:S01]  /*03d0*/  LDG.E R24, desc[UR4][R24.64] ;  /* 0x0000000418187981 */ /* 0x000ea2000c1e1900 */
[----:B---3--:R-:W-:Y:S01]  /*03e0*/  FFMA R12, R23, R12, R26 ;  /* 0x0000000c170c7223 */ /* 0x008fe2000000001a */
[----:B------:R-:W-:-:S03]  /*03f0*/  IADD3 R22, PT, PT, R22, 0x8, RZ ;  /* 0x0000000816167810 */ /* 0x000fc60007ffe0ff */
[----:B----4-:R-:W-:Y:S01]  /*0400*/  FFMA R29, R29, R4, R12 ;  /* 0x000000041d1d7223 */ /* 0x010fe2000000000c */
[----:B------:R-:W-:-:S03]  /*0410*/  ISETP.NE.AND P1, PT, R22, RZ, PT ;  /* 0x000000ff1600720c */ /* 0x000fc60003f25270 */
[----:B-----5:R-:W-:Y:S01]  /*0420*/  FFMA R8, R28, R8, R29 ;  /* 0x000000081c087223 */ /* 0x020fe2000000001d */
[----:B------:R-:W-:-:S03]  /*0430*/  IADD3 R4, P2, PT, R2, 0x20, RZ ;  /* 0x0000002002047810 */ /* 0x000fc60007f5e0ff */
[----:B------:R-:W-:Y:S01]  /*0440*/  FFMA R6, R5, R6, R8 ;  /* 0x0000000605067223 */ /* 0x000fe20000000008 */
[----:B------:R-:W-:Y:S02]  /*0450*/  IADD3.X R5, PT, PT, RZ, R3, RZ, P2, !PT ;  /* 0x00000003ff057210 */ /* 0x000fe400017fe4ff */
[----:B------:R-:W-:Y:S01]  /*0460*/  LEA R18, R17, R18, 0x3 ;  /* 0x0000001211127211 */ /* 0x000fe200078e18ff */
[----:B------:R-:W-:-:S04]  /*0470*/  FFMA R7, R7, R10, R6 ;  /* 0x0000000a07077223 */ /* 0x000fc80000000006 */
[----:B--2---:R-:W-:-:S04]  /*0480*/  FFMA R14, R14, R13, R7 ;  /* 0x0000000d0e0e7223 */ /* 0x004fc80000000007 */
[----:B------:R-:W-:Y:S01]  /*0490*/  FFMA R24, R9, R24, R14 ;  /* 0x0000001809187223 */ /* 0x000fe2000000000e */
[----:B------:R-:W-:Y:S06]  /*04a0*/  @P1 BRA `(.L_x_5) ;  /* 0xfffffffc005c1947 */ /* 0x000fec000383ffff */
.L_x_4:
[----:B------:R-:W-:Y:S05]  /*04b0*/  @!P0 BRA `(.L_x_3) ;  /* 0x0000000000fc8947 */ /* 0x000fea0003800000 */
[----:B------:R-:W-:Y:S02]  /*04c0*/  ISETP.GE.U32.AND P1, PT, R27, 0x4, PT ;  /* 0x000000041b00780c */ /* 0x000fe40003f26070 */
[----:B------:R-:W-:-:S04]  /*04d0*/  LOP3.LUT R14, R19, 0x3, RZ, 0xc0, !PT ;  /* 0x00000003130e7812 */ /* 0x000fc800078ec0ff */
[----:B------:R-:W-:-:S07]  /*04e0*/  ISETP.NE.AND P0, PT, R14, RZ, PT ;  /* 0x000000ff0e00720c */ /* 0x000fce0003f05270 */
[----:B------:R-:W-:Y:S06]  /*04f0*/  @!P1 BRA `(.L_x_6) ;  /* 0x00000000006c9947 */ /* 0x000fec0003800000 */
[----:B------:R-:W0:Y:S01]  /*0500*/  LDC.64 R4, c[0x0][0x388] ;  /* 0x0000e200ff047b82 */ /* 0x000e220000000a00 */
[----:B------:R-:W1:Y:S01]  /*0510*/  LDCU.64 UR6, c[0x0][0x380] ;  /* 0x00007000ff0677ac */ /* 0x000e620008000a00 */
[----:B------:R-:W-:Y:S01]  /*0520*/  IMAD R7, R21, R17, R16 ;  /* 0x0000001115077224 */ /* 0x000fe200078e0210 */
[CC--:B------:R-:W-:Y:S02]  /*0530*/  IADD3 R3, PT, PT, R20.reuse, R21.reuse, RZ ;  /* 0x0000001514037210 */ /* 0x0c0fe40007ffe0ff */
[----:B------:R-:W-:-:S03]  /*0540*/  IADD3 R8, P1, PT, R20, R21, RZ ;  /* 0x0000001514087210 */ /* 0x000fc60007f3e0ff */
[----:B------:R-:W2:Y:S01]  /*0550*/  LDC.64 R12, c[0x0][0x380] ;  /* 0x0000e000ff0c7b82 */ /* 0x000ea20000000a00 */
[----:B0-----:R-:W-:-:S04]  /*0560*/  IMAD.WIDE R4, R7, 0x4, R4 ;  /* 0x0000000407047825 */ /* 0x001fc800078e0204 */
[----:B------:R-:W-:Y:S02]  /*0570*/  IMAD.WIDE R6, R17, 0x4, R4 ;  /* 0x0000000411067825 */ /* 0x000fe400078e0204 */
[----:B------:R-:W3:Y:S02]  /*0580*/  LDG.E R4, desc[UR4][R4.64] ;  /* 0x0000000404047981 */ /* 0x000ee4000c1e1900 */
[----:B--2---:R-:W-:Y:S01]  /*0590*/  IMAD.WIDE.U32 R12, R3, 0x4, R12 ;  /* 0x00000004030c7825 */ /* 0x004fe200078e000c */
[----:B------:R-:W-:Y:S02]  /*05a0*/  IADD3.X R3, PT, PT, RZ, RZ, RZ, P1, !PT ;  /* 0x000000ffff037210 */ /* 0x000fe40000ffe4ff */
[----:B-1----:R-:W-:-:S03]  /*05b0*/  LEA R2, P1, R8, UR6, 0x2 ;  /* 0x0000000608027c11 */ /* 0x002fc6000f8210ff */
[----:B------:R-:W3:Y:S01]  /*05c0*/  LDG.E R13, desc[UR4][R12.64] ;  /* 0x000000040c0d7981 */ /* 0x000ee2000c1e1900 */
[----:B------:R-:W-:Y:S01]  /*05d0*/  LEA.HI.X R3, R8, UR7, R3, 0x2, P1 ;  /* 0x0000000708037c11 */ /* 0x000fe200088f1403 */
[C---:B------:R-:W-:Y:S02]  /*05e0*/  IMAD.WIDE R8, R17.reuse, 0x4, R6 ;  /* 0x0000000411087825 */ /* 0x040fe400078e0206 */
[----:B------:R-:W2:Y:S04]  /*05f0*/  LDG.E R6, desc[UR4][R6.64] ;  /* 0x0000000406067981 */ /* 0x000ea8000c1e1900 */
[----:B------:R-:W2:Y:S01]  /*0600*/  LDG.E R15, desc[UR4][R2.64+0x4] ;  /* 0x00000404020f7981 */ /* 0x000ea2000c1e1900 */
[----:B------:R-:W-:-:S03]  /*0610*/  IMAD.WIDE R10, R17, 0x4, R8 ;  /* 0x00000004110a7825 */ /* 0x000fc600078e0208 */
[----:B------:R-:W4:Y:S04]  /*0620*/  LDG.E R22, desc[UR4][R8.64] ;  /* 0x0000000408167981 */ /* 0x000f28000c1e1900 */
[----:B------:R-:W4:Y:S04]  /*0630*/  LDG.E R18, desc[UR4][R2.64+0x8] ;  /* 0x0000080402127981 */ /* 0x000f28000c1e1900 */
[----:B------:R-:W5:Y:S04]  /*0640*/  LDG.E R26, desc[UR4][R2.64+0xc] ;  /* 0x00000c04021a7981 */ /* 0x000f68000c1e1900 */
[----:B------:R-:W5:Y:S01]  /*0650*/  LDG.E R10, desc[UR4][R10.64] ;  /* 0x000000040a0a7981 */ /* 0x000f62000c1e1900 */
[----:B------:R-:W-:Y:S01]  /*0660*/  IADD3 R21, PT, PT, R21, 0x4, RZ ;  /* 0x0000000415157810 */ /* 0x000fe20007ffe0ff */
[----:B---3--:R-:W-:-:S04]  /*0670*/  FFMA R24, R13, R4, R24 ;  /* 0x000000040d187223 */ /* 0x008fc80000000018 */
[----:B--2---:R-:W-:-:S04]  /*0680*/  FFMA R15, R15, R6, R24 ;  /* 0x000000060f0f7223 */ /* 0x004fc80000000018 */
[----:B----4-:R-:W-:-:S04]  /*0690*/  FFMA R15, R18, R22, R15 ;  /* 0x00000016120f7223 */ /* 0x010fc8000000000f */
[----:B-----5:R-:W-:-:S07]  /*06a0*/  FFMA R24, R26, R10, R15 ;  /* 0x0000000a1a187223 */ /* 0x020fce000000000f */
.L_x_6:
[----:B------:R-:W-:Y:S05]  /*06b0*/  @!P0 BRA `(.L_x_3) ;  /* 0x00000000007c8947 */ /* 0x000fea0003800000 */
[----:B------:R-:W-:Y:S01]  /*06c0*/  ISETP.NE.AND P1, PT, R14, 0x1, PT ;  /* 0x000000010e00780c */ /* 0x000fe20003f25270 */
[----:B------:R-:W0:Y:S01]  /*06d0*/  LDC.64 R10, c[0x0][0x380] ;  /* 0x0000e000ff0a7b82 */ /* 0x000e220000000a00 */
[----:B------:R-:W-:-:S04]  /*06e0*/  LOP3.LUT R19, R19, 0x1, RZ, 0xc0, !PT ;  /* 0x0000000113137812 */ /* 0x000fc800078ec0ff */
[----:B------:R-:W-:-:S03]  /*06f0*/  ISETP.NE.U32.AND P0, PT, R19, 0x1, PT ;  /* 0x000000011300780c */ /* 0x000fc60003f05070 */
[----:B------:R-:W1:Y:S04]  /*0700*/  LDC.64 R8, c[0x0][0x388] ;  /* 0x0000e200ff087b82 */ /* 0x000e680000000a00 */
[CC--:B------:R-:W-:Y:S02]  /*0710*/  @P1 IADD3 R13, PT, PT, R20.reuse, R21.reuse, RZ ;  /* 0x00000015140d1210 */ /* 0x0c0fe40007ffe0ff */
[----:B------:R-:W-:Y:S02]  /*0720*/  @P1 IADD3 R12, P2, PT, R20, R21, RZ ;  /* 0x00000015140c1210 */ /* 0x000fe40007f5e0ff */
[----:B------:R-:W2:Y:S02]  /*0730*/  @P1 LDC.64 R2, c[0x0][0x380] ;  /* 0x0000e000ff021b82 */ /* 0x000ea40000000a00 */
[----:B------:R-:W-:-:S06]  /*0740*/  @P1 IADD3.X R14, PT, PT, RZ, RZ, RZ, P2, !PT ;  /* 0x000000ffff0e1210 */ /* 0x000fcc00017fe4ff */
[----:B------:R-:W3:Y:S01]  /*0750*/  LDC.64 R4, c[0x0][0x380] ;  /* 0x0000e000ff047b82 */ /* 0x000ee20000000a00 */
[----:B0-----:R-:W-:-:S04]  /*0760*/  @P1 IMAD.WIDE.U32 R10, R13, 0x4, R10 ;  /* 0x000000040d0a1825 */ /* 0x001fc800078e000a */
[C---:B------:R-:W-:Y:S01]  /*0770*/  @P1 IMAD R13, R21.reuse, R17, R16 ;  /* 0x00000011150d1224 */ /* 0x040fe200078e0210 */
[----:B------:R-:W-:Y:S01]  /*0780*/  @P1 IADD3 R21, PT, PT, R21, 0x2, RZ ;  /* 0x0000000215151810 */ /* 0x000fe20007ffe0ff */
[----:B------:R-:W4:Y:S01]  /*0790*/  @P1 LDG.E R11, desc[UR4][R10.64] ;  /* 0x000000040a0b1981 */ /* 0x000f22000c1e1900 */
[----:B------:R-:W0:Y:S01]  /*07a0*/  LDC.64 R6, c[0x0][0x388] ;  /* 0x0000e200ff067b82 */ /* 0x000e220000000a00 */
[----:B-1----:R-:W-:Y:S01]  /*07b0*/  @P1 IMAD.WIDE R8, R13, 0x4, R8 ;  /* 0x000000040d081825 */ /* 0x002fe200078e0208 */
[----:B------:R-:W-:Y:S02]  /*07c0*/  @!P0 IADD3 R15, PT, PT, R20, R21, RZ ;  /* 0x00000015140f8210 */ /* 0x000fe40007ffe0ff */
[----:B--2---:R-:W-:Y:S01]  /*07d0*/  @P1 LEA R2, P2, R12, R2, 0x2 ;  /* 0x000000020c021211 */ /* 0x004fe200078410ff */
[----:B------:R-:W-:-:S03]  /*07e0*/  @!P0 IMAD R21, R21, R17, R16 ;  /* 0x0000001115158224 */ /* 0x000fc600078e0210 */
[----:B------:R-:W-:Y:S01]  /*07f0*/  @P1 LEA.HI.X R3, R12, R3, R14, 0x2, P2 ;  /* 0x000000030c031211 */ /* 0x000fe200010f140e */
[----:B------:R-:W-:Y:S01]  /*0800*/  @P1 IMAD.WIDE R12, R17, 0x4, R8 ;  /* 0x00000004110c1825 */ /* 0x000fe200078e0208 */
[----:B------:R-:W4:Y:S03]  /*0810*/  @P1 LDG.E R14, desc[UR4][R8.64] ;  /* 0x00000004080e1981 */ /* 0x000f26000c1e1900 */
[----:B---3--:R-:W-:Y:S01]  /*0820*/  @!P0 IMAD.WIDE.U32 R4, R15, 0x4, R4 ;  /* 0x000000040f048825 */ /* 0x008fe200078e0004 */
[----:B------:R-:W2:Y:S04]  /*0830*/  @P1 LDG.E R2, desc[UR4][R2.64+0x4] ;  /* 0x0000040402021981 */ /* 0x000ea8000c1e1900 */
[----:B------:R-:W2:Y:S01]  /*0840*/  @P1 LDG.E R12, desc[UR4][R12.64] ;  /* 0x000000040c0c1981 */ /* 0x000ea2000c1e1900 */
[----:B0-----:R-:W-:-:S03]  /*0850*/  @!P0 IMAD.WIDE R6, R21, 0x4, R6 ;  /* 0x0000000415068825 */ /* 0x001fc600078e0206 */
[----:B------:R-:W3:Y:S04]  /*0860*/  @!P0 LDG.E R5, desc[UR4][R4.64] ;  /* 0x0000000404058981 */ /* 0x000ee8000c1e1900 */
[----:B------:R-:W3:Y:S01]  /*0870*/  @!P0 LDG.E R6, desc[UR4][R6.64] ;  /* 0x0000000406068981 */ /* 0x000ee2000c1e1900 */
[----:B----4-:R-:W-:-:S04]  /*0880*/  @P1 FFMA R11, R11, R14, R24 ;  /* 0x0000000e0b0b1223 */ /* 0x010fc80000000018 */
[----:B--2---:R-:W-:-:S04]  /*0890*/  @P1 FFMA R24, R2, R12, R11 ;  /* 0x0000000c02181223 */ /* 0x004fc8000000000b */
[----:B---3--:R-:W-:-:S07]  /*08a0*/  @!P0 FFMA R24, R5, R6, R24 ;  /* 0x0000000605188223 */ /* 0x008fce0000000018 */
.L_x_3:
[----:B------:R-:W0:Y:S01]  /*08b0*/  LDC.64 R2, c[0x0][0x390] ;  /* 0x0000e400ff027b82 */ /* 0x000e220000000a00 */
[----:B------:R-:W-:-:S04]  /*08c0*/  IMAD R17, R0, R17, R16 ;  /* 0x0000001100117224 */ /* 0x000fc800078e0210 */
[----:B0-----:R-:W-:-:S05]  /*08d0*/  IMAD.WIDE R2, R17, 0x4, R2 ;  /* 0x0000000411027825 */ /* 0x001fca00078e0202 */
[----:B------:R-:W-:Y:S01]  /*08e0*/  STG.E desc[UR4][R2.64], R24 ;  /* 0x0000001802007986 */ /* 0x000fe2000c101904 */
[----:B------:R-:W-:Y:S05]  /*08f0*/  EXIT ;  /* 0x000000000000794d */ /* 0x000fea0003800000 */
.L_x_7:
        /* <DEDUP_REMOVED lines=16> */
.L_x_9:


//--------------------- .nv.shared._Z29matrixMultiplySharedMemKernelPKfS0_Pfiii --------------------------
	.section	.nv.shared._Z29matrixMultiplySharedMemKernelPKfS0_Pfiii,"aw",@nobits
	.sectionflags	@""
	.align	4
.nv.shared._Z29matrixMultiplySharedMemKernelPKfS0_Pfiii:
	.zero		9216


//--------------------- .nv.shared.reserved.0     --------------------------
	.section	.nv.shared.reserved.0,"aw",@nobits
	.weak		__nv_reservedSMEM_offset_0_alias
	.size		__nv_reservedSMEM_offset_0_alias, 0, 64
	.other		__nv_reservedSMEM_offset_0_alias,@"STO_CUDA_RESERVED_SHARED STV_DEFAULT"
__nv_reservedSMEM_offset_0_alias:
	.zero		0
	.zero		64


//--------------------- .nv.constant0._Z29matrixMultiplySharedMemKernelPKfS0_Pfiii --------------------------
	.section	.nv.constant0._Z29matrixMultiplySharedMemKernelPKfS0_Pfiii,"a",@progbits
	.sectionflags	@""
	.align	4
.nv.constant0._Z29matrixMultiplySharedMemKernelPKfS0_Pfiii:
	.zero		932


//--------------------- .nv.constant0._Z20matrixMultiplyKernelPKfS0_Pfiii --------------------------
	.section	.nv.constant0._Z20matrixMultiplyKernelPKfS0_Pfiii,"a",@progbits
	.sectionflags	@""
	.align	4
.nv.constant0._Z20matrixMultiplyKernelPKfS0_Pfiii:
	.zero		932


//--------------------- SYMBOLS --------------------------

	.type		.nv.reservedSmem.offset0,@object
	.size		.nv.reservedSmem.offset0,0x4
	.type		.nv.reservedSmem.cap,@object
	.size		.nv.reservedSmem.cap,0x4
